//
// Generated by NVIDIA NVVM Compiler
//
// Compiler Build ID: CL-36424714
// Cuda compilation tools, release 13.0, V13.0.88
// Based on NVVM 20.0.0
//

.version 9.0
.target sm_100
.address_size 64

	// .globl	_Z28test_async_store_from_sharedPj
// _ZZ28test_async_store_from_sharedPjE6shared has been demoted

.visible .entry _Z28test_async_store_from_sharedPj(
	.param .u64 .ptr .align 1 _Z28test_async_store_from_sharedPj_param_0
)
{
	.reg .pred 	%p<2>;
	.reg .b32 	%r<12>;
	.reg .b64 	%rd<3>;
	// demoted variable
	.shared .align 4 .b8 _ZZ28test_async_store_from_sharedPjE6shared[32];
	ld.param.u64 	%rd1, [_Z28test_async_store_from_sharedPj_param_0];
	mov.b32 	%r1, 0;
	st.shared.u32 	[_ZZ28test_async_store_from_sharedPjE6shared], %r1;
	mov.b32 	%r2, 1;
	st.shared.u32 	[_ZZ28test_async_store_from_sharedPjE6shared+4], %r2;
	mov.b32 	%r3, 2;
	st.shared.u32 	[_ZZ28test_async_store_from_sharedPjE6shared+8], %r3;
	mov.b32 	%r4, 3;
	st.shared.u32 	[_ZZ28test_async_store_from_sharedPjE6shared+12], %r4;
	mov.b32 	%r5, 4;
	st.shared.u32 	[_ZZ28test_async_store_from_sharedPjE6shared+16], %r5;
	mov.b32 	%r6, 5;
	st.shared.u32 	[_ZZ28test_async_store_from_sharedPjE6shared+20], %r6;
	mov.b32 	%r7, 6;
	st.shared.u32 	[_ZZ28test_async_store_from_sharedPjE6shared+24], %r7;
	mov.b32 	%r8, 7;
	st.shared.u32 	[_ZZ28test_async_store_from_sharedPjE6shared+28], %r8;
	mov.u32 	%r9, %tid.x;
	setp.ne.s32 	%p1, %r9, 0;
	@%p1 bra 	$L__BB0_2;
	mov.u32 	%r10, _ZZ28test_async_store_from_sharedPjE6shared;
	mov.b32 	%r11, 32;
	// begin inline asm
	cp.async.bulk.global.shared::cta.bulk_group [%rd1], [%r10], %r11;
	// end inline asm
$L__BB0_2:
	// begin inline asm
	cp.async.bulk.commit_group;
cp.async.bulk.wait_group 0;

	// end inline asm
	ret;

}


// ===== COMPILED SASS (sm_100) =====

	.target	sm_100

	.elftype	@"ET_EXEC"


//--------------------- .note.nv.tkinfo           --------------------------
	.section	.note.nv.tkinfo,"",@"SHT_NOTE"
	.sectionflags	@"SHF_NOTE_NV_TKINFO"
	.tkinfo
        /*0018*/ 	.word	0x00000002
        /*0030*/ 	.string	""
        /*0030*/ 	.string	"ptxas"
        /*0030*/ 	.string	"Cuda compilation tools, release 13.0, V13.0.88"
        /*0030*/ 	.string	"Build cuda_13.0.r13.0/compiler.36424714_0"
        /*0030*/ 	.string	"-arch sm_100 -m 64 "



//--------------------- .note.nv.cuinfo           --------------------------
	.section	.note.nv.cuinfo,"",@"SHT_NOTE"
	.sectionflags	@"SHF_NOTE_NV_CUINFO"
        /*0018*/ 	.short	0x0002
        /*001a*/ 	.short	0x0064
        /*001c*/ 	.short	0x0082
	.zero		2


//--------------------- .nv.info                  --------------------------
	.section	.nv.info,"",@"SHT_CUDA_INFO"
	.align	4


	//----- nvinfo : EIATTR_REGCOUNT
	.align		4
        /*0000*/ 	.byte	0x04, 0x2f
        /*0002*/ 	.short	(.L_1 - .L_0)
	.align		4
.L_0:
        /*0004*/ 	.word	index@(_Z28test_async_store_from_sharedPj)
        /*0008*/ 	.word	0x0000000e


	//----- nvinfo : EIATTR_FRAME_SIZE
	.align		4
.L_1:
        /*000c*/ 	.byte	0x04, 0x11
        /*000e*/ 	.short	(.L_3 - .L_2)
	.align		4
.L_2:
        /*0010*/ 	.word	index@(_Z28test_async_store_from_sharedPj)
        /*0014*/ 	.word	0x00000000


	//----- nvinfo : EIATTR_MIN_STACK_SIZE
	.align		4
.L_3:
        /*0018*/ 	.byte	0x04, 0x12
        /*001a*/ 	.short	(.L_5 - .L_4)
	.align		4
.L_4:
        /*001c*/ 	.word	index@(_Z28test_async_store_from_sharedPj)
        /*0020*/ 	.word	0x00000000
.L_5:


//--------------------- .nv.compat                --------------------------
	.section	.nv.compat,"",@"SHT_CUDA_COMPAT_INFO"
	.align	4
        /*0000*/ 	.byte	0x02, 0x09, 0x00, 0x00, 0x02, 0x02, 0x01, 0x00, 0x02, 0x05, 0x05, 0x00, 0x03, 0x07, 0x01, 0x01
        /*0010*/ 	.byte	0x02, 0x03, 0x00, 0x00, 0x02, 0x06, 0x01, 0x00, 0x04, 0x0b, 0x08, 0x00, 0x09, 0x00, 0x00, 0x00
        /*0020*/ 	.byte	0x00, 0x00, 0x00, 0x00


//--------------------- .nv.info._Z28test_async_store_from_sharedPj --------------------------
	.section	.nv.info._Z28test_async_store_from_sharedPj,"",@"SHT_CUDA_INFO"
	.sectionflags	@""
	.align	4


	//----- nvinfo : EIATTR_CUDA_API_VERSION
	.align		4
        /*0000*/ 	.byte	0x04, 0x37
        /*0002*/ 	.short	(.L_7 - .L_6)
.L_6:
        /*0004*/ 	.word	0x00000082


	//----- nvinfo : EIATTR_KPARAM_INFO
	.align		4
.L_7:
        /*0008*/ 	.byte	0x04, 0x17
        /*000a*/ 	.short	(.L_9 - .L_8)
.L_8:
        /*000c*/ 	.word	0x00000000
        /*0010*/ 	.short	0x0000
        /*0012*/ 	.short	0x0000
        /*0014*/ 	.byte	0x00, 0xf5, 0x21, 0x00


	//----- nvinfo : EIATTR_SPARSE_MMA_MASK
	.align		4
.L_9:
        /*0018*/ 	.byte	0x03, 0x50
        /*001a*/ 	.short	0x0000


	//----- nvinfo : EIATTR_MAXREG_COUNT
	.align		4
        /*001c*/ 	.byte	0x03, 0x1b
        /*001e*/ 	.short	0x00ff


	//----- nvinfo : EIATTR_MERCURY_ISA_VERSION
	.align		4
        /*0020*/ 	.byte	0x03, 0x5f
        /*0022*/ 	.short	0x0101


	//----- nvinfo : EIATTR_INT_WARP_WIDE_INSTR_OFFSETS
	.align		4
        /*0024*/ 	.byte	0x04, 0x31
        /*0026*/ 	.short	(.L_11 - .L_10)


	//   ....[0]....
.L_10:
        /*0028*/ 	.word	0x00000110


	//   ....[1]....
        /*002c*/ 	.word	0x00000130


	//----- nvinfo : EIATTR_VRC_CTA_INIT_COUNT
	.align		4
.L_11:
        /*0030*/ 	.byte	0x02, 0x4a
	.zero		1
	.zero		1


	//----- nvinfo : EIATTR_EXIT_INSTR_OFFSETS
	.align		4
        /*0034*/ 	.byte	0x04, 0x1c
        /*0036*/ 	.short	(.L_13 - .L_12)


	//   ....[0]....
.L_12:
        /*0038*/ 	.word	0x00000180


	//----- nvinfo : EIATTR_CBANK_PARAM_SIZE
	.align		4
.L_13:
        /*003c*/ 	.byte	0x03, 0x19
        /*003e*/ 	.short	0x0008


	//----- nvinfo : EIATTR_PARAM_CBANK
	.align		4
        /*0040*/ 	.byte	0x04, 0x0a
        /*0042*/ 	.short	(.L_15 - .L_14)
	.align		4
.L_14:
        /*0044*/ 	.word	index@(.nv.constant0._Z28test_async_store_from_sharedPj)
        /*0048*/ 	.short	0x0380
        /*004a*/ 	.short	0x0008


	//----- nvinfo : EIATTR_SW_WAR
	.align		4
.L_15:
        /*004c*/ 	.byte	0x04, 0x36
        /*004e*/ 	.short	(.L_17 - .L_16)
.L_16:
        /*0050*/ 	.word	0x00000008
.L_17:


//--------------------- .nv.callgraph             --------------------------
	.section	.nv.callgraph,"",@"SHT_CUDA_CALLGRAPH"
	.align	4
	.sectionentsize	8
	.align		4
        /*0000*/ 	.word	0x00000000
	.align		4
        /*0004*/ 	.word	0xffffffff
	.align		4
        /*0008*/ 	.word	0x00000000
	.align		4
        /*000c*/ 	.word	0xfffffffe
	.align		4
        /*0010*/ 	.word	0x00000000
	.align		4
        /*0014*/ 	.word	0xfffffffd
	.align		4
        /*0018*/ 	.word	0x00000000
	.align		4
        /*001c*/ 	.word	0xfffffffc


//--------------------- .text._Z28test_async_store_from_sharedPj --------------------------
	.section	.text._Z28test_async_store_from_sharedPj,"ax",@progbits
	.align	128
        .global         _Z28test_async_store_from_sharedPj
        .type           _Z28test_async_store_from_sharedPj,@function
        .size           _Z28test_async_store_from_sharedPj,(.L_x_1 - _Z28test_async_store_from_sharedPj)
        .other          _Z28test_async_store_from_sharedPj,@"STO_CUDA_ENTRY STV_DEFAULT"
_Z28test_async_store_from_sharedPj:
.text._Z28test_async_store_from_sharedPj:
[----:B------:R-:W-:Y:S01]  /*0000*/  LDC R1, c[0x0][0x37c] ;  /* 0x0000df00ff017b82 */ /* 0x000fe20000000800 */
[----:B------:R-:W1:Y:S07]  /*0010*/  S2R R0, SR_TID.X ;  /* 0x0000000000007919 */ /* 0x000e6e0000002100 */
[----:B------:R-:W2:Y:S01]  /*0020*/  S2UR UR5, SR_CgaCtaId ;  /* 0x00000000000579c3 */ /* 0x000ea20000008800 */
[----:B------:R-:W-:Y:S01]  /*0030*/  UMOV UR4, 0x400 ;  /* 0x0000040000047882 */ /* 0x000fe20000000000 */
[----:B------:R-:W-:-:S02]  /*0040*/  HFMA2 R11, -RZ, RZ, 0, 1.78813934326171875e-07 ;  /* 0x00000003ff0b7431 */ /* 0x000fc400000001ff */
[----:B------:R-:W-:Y:S02]  /*0050*/  IMAD.MOV.U32 R9, RZ, RZ, 0x1 ;  /* 0x00000001ff097424 */ /* 0x000fe400078e00ff */
[----:B------:R-:W-:Y:S02]  /*0060*/  HFMA2 R6, -RZ, RZ, 0, 3.5762786865234375e-07 ;  /* 0x00000006ff067431 */ /* 0x000fe400000001ff */
[----:B------:R-:W-:Y:S01]  /*0070*/  IMAD.MOV.U32 R10, RZ, RZ, 0x2 ;  /* 0x00000002ff0a7424 */ /* 0x000fe200078e00ff */
[----:B------:R-:W-:Y:S01]  /*0080*/  MOV R4, 0x4 ;  /* 0x0000000400047802 */ /* 0x000fe20000000f00 */
[----:B------:R-:W-:Y:S01]  /*0090*/  IMAD.MOV.U32 R8, RZ, RZ, RZ ;  /* 0x000000ffff087224 */ /* 0x000fe200078e00ff */
[----:B------:R-:W-:Y:S01]  /*00a0*/  MOV R7, 0x7 ;  /* 0x0000000700077802 */ /* 0x000fe20000000f00 */
[----:B------:R-:W-:Y:S01]  /*00b0*/  IMAD.MOV.U32 R5, RZ, RZ, 0x5 ;  /* 0x00000005ff057424 */ /* 0x000fe200078e00ff */
[----:B--2---:R-:W-:-:S03]  /*00c0*/  ULEA UR4, UR5, UR4, 0x18 ;  /* 0x0000000405047291 */ /* 0x004fc6000f8ec0ff */
[----:B------:R-:W-:Y:S01]  /*00d0*/  UMOV UR5, 0x2 ;  /* 0x0000000200057882 */ /* 0x000fe20000000000 */
[----:B-1----:R-:W-:-:S05]  /*00e0*/  ISETP.NE.AND P0, PT, R0, RZ, PT ;  /* 0x000000ff0000720c */ /* 0x002fca0003f05270 */
[----:B------:R-:W-:Y:S04]  /*00f0*/  STS.128 [UR4], R8 ;  /* 0x00000008ff007988 */ /* 0x000fe80008000c04 */
[----:B------:R-:W-:Y:S04]  /*0100*/  STS.128 [UR4+0x10], R4 ;  /* 0x00001004ff007988 */ /* 0x000fe80008000c04 */
[----:B------:R-:W-:-:S05]  /*0110*/  VOTEU.ALL UP0, P0 ;  /* 0x0000000000ff7886 */ /* 0x000fca0000000000 */
[----:B------:R-:W1:Y:S01]  /*0120*/  @!UP0 LDCU.64 UR6, c[0x0][0x380] ;  /* 0x00007000ff0687ac */ /* 0x000e620008000a00 */
[----:B------:R-:W-:-:S05]  /*0130*/  VOTEU.ALL UP0, P0 ;  /* 0x0000000000ff7886 */ /* 0x000fca0000000000 */
[----:B-1----:R1:W-:Y:S01]  /*0140*/  @!UP0 UBLKCP.G.S [UR6], [UR4], UR5 ;  /* 0x00000006040083ba */ /* 0x0023e20008000405 */
[----:B------:R0:W-:Y:S01]  /*0150*/  UTMACMDFLUSH ;  /* 0x00000000000079b7 */ /* 0x0001e20000000000 */
[----:B------:R-:W-:-:S04]  /*0160*/  DEPBAR.LE SB0, 0x0 ;  /* 0x000080000000791a */ /* 0x000fc80000000000 */
[----:B------:R-:W-:Y:S01]  /*0170*/  CCTL.IVALL ;  /* 0x00000000ff00798f */ /* 0x000fe20002000000 */
[----:B-1----:R-:W-:Y:S05]  /*0180*/  EXIT ;  /* 0x000000000000794d */ /* 0x002fea0003800000 */
.L_x_0:
[----:B------:R-:W-:-:S00]  /*0190*/  BRA `(.L_x_0) ;  /* 0xfffffffc00fc7947 */ /* 0x000fc0000383ffff */
[----:B------:R-:W-:-:S00]  /*01a0*/  NOP ;  /* 0x0000000000007918 */ /* 0x000fc00000000000 */
        /* <DEDUP_REMOVED lines=13> */
.L_x_1:


//--------------------- .nv.shared._Z28test_async_store_from_sharedPj --------------------------
	.section	.nv.shared._Z28test_async_store_from_sharedPj,"aw",@nobits
	.sectionflags	@""
	.align	4
.nv.shared._Z28test_async_store_from_sharedPj:
	.zero		1056


//--------------------- .nv.shared.reserved.0     --------------------------
	.section	.nv.shared.reserved.0,"aw",@nobits
	.weak		__nv_reservedSMEM_offset_0_alias
	.size		__nv_reservedSMEM_offset_0_alias, 0, 64
	.other		__nv_reservedSMEM_offset_0_alias,@"STO_CUDA_RESERVED_SHARED STV_DEFAULT"
__nv_reservedSMEM_offset_0_alias:
	.zero		0
	.zero		64


//--------------------- .nv.constant0._Z28test_async_store_from_sharedPj --------------------------
	.section	.nv.constant0._Z28test_async_store_from_sharedPj,"a",@progbits
	.sectionflags	@""
	.align	4
.nv.constant0._Z28test_async_store_from_sharedPj:
	.zero		904


//--------------------- SYMBOLS --------------------------

	.type		.nv.reservedSmem.offset0,@object
	.size		.nv.reservedSmem.offset0,0x4
	.type		.nv.reservedSmem.cap,@object
	.size		.nv.reservedSmem.cap,0x4
